//
// Generated by NVIDIA NVVM Compiler
//
// Compiler Build ID: CL-36424714
// Cuda compilation tools, release 13.0, V13.0.88
// Based on NVVM 20.0.0
//

.version 9.0
.target sm_100
.address_size 64

	// .globl	_Z9vectorSumPfS_i
// _ZZ9vectorSumPfS_iE9vecShared has been demoted

.visible .entry _Z9vectorSumPfS_i(
	.param .u64 .ptr .align 1 _Z9vectorSumPfS_i_param_0,
	.param .u64 .ptr .align 1 _Z9vectorSumPfS_i_param_1,
	.param .u32 _Z9vectorSumPfS_i_param_2
)
{
	.reg .pred 	%p<7>;
	.reg .b32 	%r<17>;
	.reg .b32 	%f<13>;
	.reg .b64 	%rd<7>;
	// demoted variable
	.shared .align 4 .b8 _ZZ9vectorSumPfS_iE9vecShared[4096];
	ld.param.u64 	%rd2, [_Z9vectorSumPfS_i_param_0];
	ld.param.u64 	%rd3, [_Z9vectorSumPfS_i_param_1];
	ld.param.u32 	%r9, [_Z9vectorSumPfS_i_param_2];
	mov.u32 	%r10, %ctaid.x;
	mov.u32 	%r16, %ntid.x;
	mov.u32 	%r2, %tid.x;
	mad.lo.s32 	%r15, %r10, %r16, %r2;
	setp.ge.s32 	%p1, %r15, %r9;
	mov.f32 	%f12, 0f00000000;
	@%p1 bra 	$L__BB0_3;
	cvta.to.global.u64 	%rd1, %rd3;
	mov.f32 	%f12, 0f00000000;
$L__BB0_2:
	mul.wide.s32 	%rd4, %r15, 4;
	add.s64 	%rd5, %rd1, %rd4;
	ld.global.f32 	%f6, [%rd5];
	add.f32 	%f12, %f12, %f6;
	add.s32 	%r15, %r15, %r16;
	setp.lt.s32 	%p2, %r15, %r9;
	@%p2 bra 	$L__BB0_2;
$L__BB0_3:
	shl.b32 	%r11, %r2, 2;
	mov.u32 	%r12, _ZZ9vectorSumPfS_iE9vecShared;
	add.s32 	%r6, %r12, %r11;
	st.shared.f32 	[%r6], %f12;
	bar.sync 	0;
	setp.lt.u32 	%p3, %r16, 2;
	@%p3 bra 	$L__BB0_7;
$L__BB0_4:
	shr.u32 	%r8, %r16, 1;
	setp.ge.u32 	%p4, %r2, %r8;
	@%p4 bra 	$L__BB0_6;
	shl.b32 	%r13, %r8, 2;
	add.s32 	%r14, %r6, %r13;
	ld.shared.f32 	%f7, [%r14];
	ld.shared.f32 	%f8, [%r6];
	add.f32 	%f9, %f7, %f8;
	st.shared.f32 	[%r6], %f9;
$L__BB0_6:
	bar.sync 	0;
	setp.gt.u32 	%p5, %r16, 3;
	mov.u32 	%r16, %r8;
	@%p5 bra 	$L__BB0_4;
$L__BB0_7:
	setp.ne.s32 	%p6, %r2, 0;
	@%p6 bra 	$L__BB0_9;
	ld.shared.f32 	%f10, [_ZZ9vectorSumPfS_iE9vecShared];
	cvta.to.global.u64 	%rd6, %rd2;
	st.global.f32 	[%rd6], %f10;
$L__BB0_9:
	ret;

}


// ===== COMPILED SASS (sm_100) =====

	.target	sm_100

	.elftype	@"ET_EXEC"


//--------------------- .note.nv.tkinfo           --------------------------
	.section	.note.nv.tkinfo,"",@"SHT_NOTE"
	.sectionflags	@"SHF_NOTE_NV_TKINFO"
	.tkinfo
        /*0018*/ 	.word	0x00000002
        /*0030*/ 	.string	""
        /*0030*/ 	.string	"ptxas"
        /*0030*/ 	.string	"Cuda compilation tools, release 13.0, V13.0.88"
        /*0030*/ 	.string	"Build cuda_13.0.r13.0/compiler.36424714_0"
        /*0030*/ 	.string	"-arch sm_100 -m 64 "



//--------------------- .note.nv.cuinfo           --------------------------
	.section	.note.nv.cuinfo,"",@"SHT_NOTE"
	.sectionflags	@"SHF_NOTE_NV_CUINFO"
        /*0018*/ 	.short	0x0002
        /*001a*/ 	.short	0x0064
        /*001c*/ 	.short	0x0082
	.zero		2


//--------------------- .nv.info                  --------------------------
	.section	.nv.info,"",@"SHT_CUDA_INFO"
	.align	4


	//----- nvinfo : EIATTR_REGCOUNT
	.align		4
        /*0000*/ 	.byte	0x04, 0x2f
        /*0002*/ 	.short	(.L_1 - .L_0)
	.align		4
.L_0:
        /*0004*/ 	.word	index@(_Z9vectorSumPfS_i)
        /*0008*/ 	.word	0x0000000c


	//----- nvinfo : EIATTR_FRAME_SIZE
	.align		4
.L_1:
        /*000c*/ 	.byte	0x04, 0x11
        /*000e*/ 	.short	(.L_3 - .L_2)
	.align		4
.L_2:
        /*0010*/ 	.word	index@(_Z9vectorSumPfS_i)
        /*0014*/ 	.word	0x00000000


	//----- nvinfo : EIATTR_MIN_STACK_SIZE
	.align		4
.L_3:
        /*0018*/ 	.byte	0x04, 0x12
        /*001a*/ 	.short	(.L_5 - .L_4)
	.align		4
.L_4:
        /*001c*/ 	.word	index@(_Z9vectorSumPfS_i)
        /*0020*/ 	.word	0x00000000
.L_5:


//--------------------- .nv.compat                --------------------------
	.section	.nv.compat,"",@"SHT_CUDA_COMPAT_INFO"
	.align	4
        /*0000*/ 	.byte	0x02, 0x09, 0x00, 0x00, 0x02, 0x02, 0x01, 0x00, 0x02, 0x05, 0x05, 0x00, 0x03, 0x07, 0x01, 0x01
        /*0010*/ 	.byte	0x02, 0x03, 0x00, 0x00, 0x02, 0x06, 0x01, 0x00, 0x04, 0x0b, 0x08, 0x00, 0x09, 0x00, 0x00, 0x00
        /*0020*/ 	.byte	0x00, 0x00, 0x00, 0x00


//--------------------- .nv.info._Z9vectorSumPfS_i --------------------------
	.section	.nv.info._Z9vectorSumPfS_i,"",@"SHT_CUDA_INFO"
	.sectionflags	@""
	.align	4


	//----- nvinfo : EIATTR_CUDA_API_VERSION
	.align		4
        /*0000*/ 	.byte	0x04, 0x37
        /*0002*/ 	.short	(.L_7 - .L_6)
.L_6:
        /*0004*/ 	.word	0x00000082


	//----- nvinfo : EIATTR_KPARAM_INFO
	.align		4
.L_7:
        /*0008*/ 	.byte	0x04, 0x17
        /*000a*/ 	.short	(.L_9 - .L_8)
.L_8:
        /*000c*/ 	.word	0x00000000
        /*0010*/ 	.short	0x0002
        /*0012*/ 	.short	0x0010
        /*0014*/ 	.byte	0x00, 0xf0, 0x11, 0x00


	//----- nvinfo : EIATTR_KPARAM_INFO
	.align		4
.L_9:
        /*0018*/ 	.byte	0x04, 0x17
        /*001a*/ 	.short	(.L_11 - .L_10)
.L_10:
        /*001c*/ 	.word	0x00000000
        /*0020*/ 	.short	0x0001
        /*0022*/ 	.short	0x0008
        /*0024*/ 	.byte	0x00, 0xf5, 0x21, 0x00


	//----- nvinfo : EIATTR_KPARAM_INFO
	.align		4
.L_11:
        /*0028*/ 	.byte	0x04, 0x17
        /*002a*/ 	.short	(.L_13 - .L_12)
.L_12:
        /*002c*/ 	.word	0x00000000
        /*0030*/ 	.short	0x0000
        /*0032*/ 	.short	0x0000
        /*0034*/ 	.byte	0x00, 0xf5, 0x21, 0x00


	//----- nvinfo : EIATTR_SPARSE_MMA_MASK
	.align		4
.L_13:
        /*0038*/ 	.byte	0x03, 0x50
        /*003a*/ 	.short	0x0000


	//----- nvinfo : EIATTR_MAXREG_COUNT
	.align		4
        /*003c*/ 	.byte	0x03, 0x1b
        /*003e*/ 	.short	0x00ff


	//----- nvinfo : EIATTR_NUM_BARRIERS
	.align		4
        /*0040*/ 	.byte	0x02, 0x4c
        /*0042*/ 	.byte	0x01
	.zero		1


	//----- nvinfo : EIATTR_MERCURY_ISA_VERSION
	.align		4
        /*0044*/ 	.byte	0x03, 0x5f
        /*0046*/ 	.short	0x0101


	//----- nvinfo : EIATTR_VRC_CTA_INIT_COUNT
	.align		4
        /*0048*/ 	.byte	0x02, 0x4a
	.zero		1
	.zero		1


	//----- nvinfo : EIATTR_EXIT_INSTR_OFFSETS
	.align		4
        /*004c*/ 	.byte	0x04, 0x1c
        /*004e*/ 	.short	(.L_15 - .L_14)


	//   ....[0]....
.L_14:
        /*0050*/ 	.word	0x00000280


	//   ....[1]....
        /*0054*/ 	.word	0x000002f0


	//----- nvinfo : EIATTR_CRS_STACK_SIZE
	.align		4
.L_15:
        /*0058*/ 	.byte	0x04, 0x1e
        /*005a*/ 	.short	(.L_17 - .L_16)
.L_16:
        /*005c*/ 	.word	0x00000000


	//----- nvinfo : EIATTR_CBANK_PARAM_SIZE
	.align		4
.L_17:
        /*0060*/ 	.byte	0x03, 0x19
        /*0062*/ 	.short	0x0014


	//----- nvinfo : EIATTR_PARAM_CBANK
	.align		4
        /*0064*/ 	.byte	0x04, 0x0a
        /*0066*/ 	.short	(.L_19 - .L_18)
	.align		4
.L_18:
        /*0068*/ 	.word	index@(.nv.constant0._Z9vectorSumPfS_i)
        /*006c*/ 	.short	0x0380
        /*006e*/ 	.short	0x0014


	//----- nvinfo : EIATTR_SW_WAR
	.align		4
.L_19:
        /*0070*/ 	.byte	0x04, 0x36
        /*0072*/ 	.short	(.L_21 - .L_20)
.L_20:
        /*0074*/ 	.word	0x00000008
.L_21:


//--------------------- .nv.callgraph             --------------------------
	.section	.nv.callgraph,"",@"SHT_CUDA_CALLGRAPH"
	.align	4
	.sectionentsize	8
	.align		4
        /*0000*/ 	.word	0x00000000
	.align		4
        /*0004*/ 	.word	0xffffffff
	.align		4
        /*0008*/ 	.word	0x00000000
	.align		4
        /*000c*/ 	.word	0xfffffffe
	.align		4
        /*0010*/ 	.word	0x00000000
	.align		4
        /*0014*/ 	.word	0xfffffffd
	.align		4
        /*0018*/ 	.word	0x00000000
	.align		4
        /*001c*/ 	.word	0xfffffffc


//--------------------- .text._Z9vectorSumPfS_i   --------------------------
	.section	.text._Z9vectorSumPfS_i,"ax",@progbits
	.align	128
        .global         _Z9vectorSumPfS_i
        .type           _Z9vectorSumPfS_i,@function
        .size           _Z9vectorSumPfS_i,(.L_x_6 - _Z9vectorSumPfS_i)
        .other          _Z9vectorSumPfS_i,@"STO_CUDA_ENTRY STV_DEFAULT"
_Z9vectorSumPfS_i:
.text._Z9vectorSumPfS_i:
[----:B------:R-:W-:Y:S01]  /*0000*/  LDC R1, c[0x0][0x37c] ;  /* 0x0000df00ff017b82 */ /* 0x000fe20000000800 */
[----:B------:R-:W0:Y:S07]  /*0010*/  S2R R9, SR_TID.X ;  /* 0x0000000000097919 */ /* 0x000e2e0000002100 */
[----:B------:R-:W0:Y:S01]  /*0020*/  S2UR UR4, SR_CTAID.X ;  /* 0x00000000000479c3 */ /* 0x000e220000002500 */
[----:B------:R-:W1:Y:S01]  /*0030*/  LDCU UR5, c[0x0][0x390] ;  /* 0x00007200ff0577ac */ /* 0x000e620008000800 */
[----:B------:R-:W-:Y:S01]  /*0040*/  BSSY.RECONVERGENT B0, `(.L_x_0) ;  /* 0x000000f000007945 */ /* 0x000fe20003800200 */
[----:B------:R-:W-:Y:S01]  /*0050*/  IMAD.MOV.U32 R7, RZ, RZ, RZ ;  /* 0x000000ffff077224 */ /* 0x000fe200078e00ff */
[----:B------:R-:W2:Y:S04]  /*0060*/  LDCU.64 UR6, c[0x0][0x358] ;  /* 0x00006b00ff0677ac */ /* 0x000ea80008000a00 */
[----:B------:R-:W0:Y:S02]  /*0070*/  LDC R6, c[0x0][0x360] ;  /* 0x0000d800ff067b82 */ /* 0x000e240000000800 */
[----:B0-----:R-:W-:-:S05]  /*0080*/  IMAD R0, R6, UR4, R9 ;  /* 0x0000000406007c24 */ /* 0x001fca000f8e0209 */
[----:B-1----:R-:W-:-:S13]  /*0090*/  ISETP.GE.AND P0, PT, R0, UR5, PT ;  /* 0x0000000500007c0c */ /* 0x002fda000bf06270 */
[----:B--2---:R-:W-:Y:S05]  /*00a0*/  @P0 BRA `(.L_x_1) ;  /* 0x0000000000200947 */ /* 0x004fea0003800000 */
[----:B------:R-:W0:Y:S01]  /*00b0*/  LDC.64 R4, c[0x0][0x388] ;  /* 0x0000e200ff047b82 */ /* 0x000e220000000a00 */
[----:B------:R-:W-:-:S07]  /*00c0*/  IMAD.MOV.U32 R7, RZ, RZ, RZ ;  /* 0x000000ffff077224 */ /* 0x000fce00078e00ff */
.L_x_2:
[----:B0-----:R-:W-:-:S06]  /*00d0*/  IMAD.WIDE R2, R0, 0x4, R4 ;  /* 0x0000000400027825 */ /* 0x001fcc00078e0204 */
[----:B------:R-:W2:Y:S01]  /*00e0*/  LDG.E R2, desc[UR6][R2.64] ;  /* 0x0000000602027981 */ /* 0x000ea2000c1e1900 */
[----:B------:R-:W-:-:S04]  /*00f0*/  IADD3 R0, PT, PT, R6, R0, RZ ;  /* 0x0000000006007210 */ /* 0x000fc80007ffe0ff */
[----:B------:R-:W-:Y:S01]  /*0100*/  ISETP.GE.AND P0, PT, R0, UR5, PT ;  /* 0x0000000500007c0c */ /* 0x000fe2000bf06270 */
[----:B--2---:R-:W-:-:S12]  /*0110*/  FADD R7, R2, R7 ;  /* 0x0000000702077221 */ /* 0x004fd80000000000 */
[----:B------:R-:W-:Y:S05]  /*0120*/  @!P0 BRA `(.L_x_2) ;  /* 0xfffffffc00e88947 */ /* 0x000fea000383ffff */
.L_x_1:
[----:B------:R-:W-:Y:S05]  /*0130*/  BSYNC.RECONVERGENT B0 ;  /* 0x0000000000007941 */ /* 0x000fea0003800200 */
.L_x_0:
[----:B------:R-:W0:Y:S01]  /*0140*/  S2UR UR5, SR_CgaCtaId ;  /* 0x00000000000579c3 */ /* 0x000e220000008800 */
[----:B------:R-:W-:Y:S01]  /*0150*/  UMOV UR4, 0x400 ;  /* 0x0000040000047882 */ /* 0x000fe20000000000 */
[----:B------:R-:W-:Y:S02]  /*0160*/  ISETP.GE.U32.AND P1, PT, R6, 0x2, PT ;  /* 0x000000020600780c */ /* 0x000fe40003f26070 */
[----:B------:R-:W-:Y:S01]  /*0170*/  ISETP.NE.AND P0, PT, R9, RZ, PT ;  /* 0x000000ff0900720c */ /* 0x000fe20003f05270 */
[----:B0-----:R-:W-:-:S06]  /*0180*/  ULEA UR4, UR5, UR4, 0x18 ;  /* 0x0000000405047291 */ /* 0x001fcc000f8ec0ff */
[----:B------:R-:W-:-:S05]  /*0190*/  LEA R0, R9, UR4, 0x2 ;  /* 0x0000000409007c11 */ /* 0x000fca000f8e10ff */
[----:B------:R0:W-:Y:S01]  /*01a0*/  STS [R0], R7 ;  /* 0x0000000700007388 */ /* 0x0001e20000000800 */
[----:B------:R-:W-:Y:S06]  /*01b0*/  BAR.SYNC.DEFER_BLOCKING 0x0 ;  /* 0x0000000000007b1d */ /* 0x000fec0000010000 */
[----:B------:R-:W-:Y:S05]  /*01c0*/  @!P1 BRA `(.L_x_3) ;  /* 0x00000000002c9947 */ /* 0x000fea0003800000 */
.L_x_4:
[----:B------:R-:W-:-:S04]  /*01d0*/  SHF.R.U32.HI R4, RZ, 0x1, R6 ;  /* 0x00000001ff047819 */ /* 0x000fc80000011606 */
[----:B------:R-:W-:-:S13]  /*01e0*/  ISETP.GE.U32.AND P1, PT, R9, R4, PT ;  /* 0x000000040900720c */ /* 0x000fda0003f26070 */
[----:B------:R-:W-:Y:S01]  /*01f0*/  @!P1 IMAD R2, R4, 0x4, R0 ;  /* 0x0000000404029824 */ /* 0x000fe200078e0200 */
[----:B------:R-:W-:Y:S05]  /*0200*/  @!P1 LDS R3, [R0] ;  /* 0x0000000000039984 */ /* 0x000fea0000000800 */
[----:B------:R-:W1:Y:S02]  /*0210*/  @!P1 LDS R2, [R2] ;  /* 0x0000000002029984 */ /* 0x000e640000000800 */
[----:B-1----:R-:W-:-:S05]  /*0220*/  @!P1 FADD R3, R2, R3 ;  /* 0x0000000302039221 */ /* 0x002fca0000000000 */
[----:B------:R1:W-:Y:S01]  /*0230*/  @!P1 STS [R0], R3 ;  /* 0x0000000300009388 */ /* 0x0003e20000000800 */
[----:B------:R-:W-:Y:S01]  /*0240*/  BAR.SYNC.DEFER_BLOCKING 0x0 ;  /* 0x0000000000007b1d */ /* 0x000fe20000010000 */
[----:B------:R-:W-:Y:S02]  /*0250*/  ISETP.GT.U32.AND P1, PT, R6, 0x3, PT ;  /* 0x000000030600780c */ /* 0x000fe40003f24070 */
[----:B------:R-:W-:-:S11]  /*0260*/  MOV R6, R4 ;  /* 0x0000000400067202 */ /* 0x000fd60000000f00 */
[----:B-1----:R-:W-:Y:S05]  /*0270*/  @P1 BRA `(.L_x_4) ;  /* 0xfffffffc00d41947 */ /* 0x002fea000383ffff */
.L_x_3:
[----:B------:R-:W-:Y:S05]  /*0280*/  @P0 EXIT ;  /* 0x000000000000094d */ /* 0x000fea0003800000 */
[----:B------:R-:W1:Y:S01]  /*0290*/  S2UR UR5, SR_CgaCtaId ;  /* 0x00000000000579c3 */ /* 0x000e620000008800 */
[----:B------:R-:W-:-:S07]  /*02a0*/  UMOV UR4, 0x400 ;  /* 0x0000040000047882 */ /* 0x000fce0000000000 */
[----:B------:R-:W2:Y:S01]  /*02b0*/  LDC.64 R2, c[0x0][0x380] ;  /* 0x0000e000ff027b82 */ /* 0x000ea20000000a00 */
[----:B-1----:R-:W-:-:S09]  /*02c0*/  ULEA UR4, UR5, UR4, 0x18 ;  /* 0x0000000405047291 */ /* 0x002fd2000f8ec0ff */
[----:B------:R-:W2:Y:S04]  /*02d0*/  LDS R5, [UR4] ;  /* 0x00000004ff057984 */ /* 0x000ea80008000800 */
[----:B--2---:R-:W-:Y:S01]  /*02e0*/  STG.E desc[UR6][R2.64], R5 ;  /* 0x0000000502007986 */ /* 0x004fe2000c101906 */
[----:B------:R-:W-:Y:S05]  /*02f0*/  EXIT ;  /* 0x000000000000794d */ /* 0x000fea0003800000 */
.L_x_5:
[----:B------:R-:W-:-:S00]  /*0300*/  BRA `(.L_x_5) ;  /* 0xfffffffc00fc7947 */ /* 0x000fc0000383ffff */
[----:B------:R-:W-:-:S00]  /*0310*/  NOP ;  /* 0x0000000000007918 */ /* 0x000fc00000000000 */
        /* <DEDUP_REMOVED lines=14> */
.L_x_6:


//--------------------- .nv.shared._Z9vectorSumPfS_i --------------------------
	.section	.nv.shared._Z9vectorSumPfS_i,"aw",@nobits
	.sectionflags	@""
	.align	4
.nv.shared._Z9vectorSumPfS_i:
	.zero		5120


//--------------------- .nv.shared.reserved.0     --------------------------
	.section	.nv.shared.reserved.0,"aw",@nobits
	.weak		__nv_reservedSMEM_offset_0_alias
	.size		__nv_reservedSMEM_offset_0_alias, 0, 64
	.other		__nv_reservedSMEM_offset_0_alias,@"STO_CUDA_RESERVED_SHARED STV_DEFAULT"
__nv_reservedSMEM_offset_0_alias:
	.zero		0
	.zero		64


//--------------------- .nv.constant0._Z9vectorSumPfS_i --------------------------
	.section	.nv.constant0._Z9vectorSumPfS_i,"a",@progbits
	.sectionflags	@""
	.align	4
.nv.constant0._Z9vectorSumPfS_i:
	.zero		916


//--------------------- SYMBOLS --------------------------

	.type		.nv.reservedSmem.offset0,@object
	.size		.nv.reservedSmem.offset0,0x4
	.type		.nv.reservedSmem.cap,@object
	.size		.nv.reservedSmem.cap,0x4
